	.headerflags	@"EF_CUDA_TEXMODE_UNIFIED EF_CUDA_64BIT_ADDRESS EF_CUDA_ACCELERATORS EF_CUDA_SM90 EF_CUDA_VIRTUAL_SM(EF_CUDA_SM90)"
	.elftype	@"ET_EXEC"


//--------------------- .nv.info                  --------------------------
	.section	.nv.info,"",@"SHT_CUDA_INFO"
	.align	4


	//----- nvinfo : EIATTR_REGCOUNT
	.align		4
        /*0000*/ 	.byte	0x04, 0x2f
        /*0002*/ 	.short	(.L_3 - .L_2)
	.align		4
.L_2:
        /*0004*/ 	.word	index@(triton_poi_fused__native_batch_norm_legit_no_training_5)
        /*0008*/ 	.word	0x00000010


	//----- nvinfo : EIATTR_MIN_STACK_SIZE
	.align		4
.L_3:
        /*000c*/ 	.byte	0x04, 0x12
        /*000e*/ 	.short	(.L_5 - .L_4)
	.align		4
.L_4:
        /*0010*/ 	.word	index@(triton_poi_fused__native_batch_norm_legit_no_training_5)
        /*0014*/ 	.word	0x00000000


	//----- nvinfo : EIATTR_FRAME_SIZE
	.align		4
.L_5:
        /*0018*/ 	.byte	0x04, 0x11
        /*001a*/ 	.short	(.L_7 - .L_6)
	.align		4
.L_6:
        /*001c*/ 	.word	index@(triton_poi_fused__native_batch_norm_legit_no_training_5)
        /*0020*/ 	.word	0x00000000


	//----- nvinfo : EIATTR_MIN_STACK_SIZE
	.align		4
.L_7:
        /*0024*/ 	.byte	0x04, 0x12
        /*0026*/ 	.short	(.L_9 - .L_8)
	.align		4
.L_8:
        /*0028*/ 	.word	index@(triton_poi_fused__native_batch_norm_legit_no_training_5)
        /*002c*/ 	.word	0x00000000
.L_9:


//--------------------- .nv.info.triton_poi_fused__native_batch_norm_legit_no_training_5 --------------------------
	.section	.nv.info.triton_poi_fused__native_batch_norm_legit_no_training_5,"",@"SHT_CUDA_INFO"
	.sectionflags	@""
	.align	4


	//----- nvinfo : EIATTR_CUDA_API_VERSION
	.align		4
        /*0000*/ 	.byte	0x04, 0x37
        /*0002*/ 	.short	(.L_11 - .L_10)
.L_10:
        /*0004*/ 	.word	0x0000007c


	//----- nvinfo : EIATTR_KPARAM_INFO
	.align		4
.L_11:
        /*0008*/ 	.byte	0x04, 0x17
        /*000a*/ 	.short	(.L_13 - .L_12)
.L_12:
        /*000c*/ 	.word	0x00000000
        /*0010*/ 	.short	0x0006
        /*0012*/ 	.short	0x0030
        /*0014*/ 	.byte	0x00, 0xf0, 0x11, 0x00


	//----- nvinfo : EIATTR_KPARAM_INFO
	.align		4
.L_13:
        /*0018*/ 	.byte	0x04, 0x17
        /*001a*/ 	.short	(.L_15 - .L_14)
.L_14:
        /*001c*/ 	.word	0x00000000
        /*0020*/ 	.short	0x0005
        /*0022*/ 	.short	0x0028
        /*0024*/ 	.byte	0x00, 0xf4, 0x21, 0x00


	//----- nvinfo : EIATTR_KPARAM_INFO
	.align		4
.L_15:
        /*0028*/ 	.byte	0x04, 0x17
        /*002a*/ 	.short	(.L_17 - .L_16)
.L_16:
        /*002c*/ 	.word	0x00000000
        /*0030*/ 	.short	0x0004
        /*0032*/ 	.short	0x0020
        /*0034*/ 	.byte	0x00, 0xf4, 0x21, 0x00


	//----- nvinfo : EIATTR_KPARAM_INFO
	.align		4
.L_17:
        /*0038*/ 	.byte	0x04, 0x17
        /*003a*/ 	.short	(.L_19 - .L_18)
.L_18:
        /*003c*/ 	.word	0x00000000
        /*0040*/ 	.short	0x0003
        /*0042*/ 	.short	0x0018
        /*0044*/ 	.byte	0x00, 0xf4, 0x21, 0x00


	//----- nvinfo : EIATTR_KPARAM_INFO
	.align		4
.L_19:
        /*0048*/ 	.byte	0x04, 0x17
        /*004a*/ 	.short	(.L_21 - .L_20)
.L_20:
        /*004c*/ 	.word	0x00000000
        /*0050*/ 	.short	0x0002
        /*0052*/ 	.short	0x0010
        /*0054*/ 	.byte	0x00, 0xf4, 0x21, 0x00


	//----- nvinfo : EIATTR_KPARAM_INFO
	.align		4
.L_21:
        /*0058*/ 	.byte	0x04, 0x17
        /*005a*/ 	.short	(.L_23 - .L_22)
.L_22:
        /*005c*/ 	.word	0x00000000
        /*0060*/ 	.short	0x0001
        /*0062*/ 	.short	0x0008
        /*0064*/ 	.byte	0x00, 0xf4, 0x21, 0x00


	//----- nvinfo : EIATTR_KPARAM_INFO
	.align		4
.L_23:
        /*0068*/ 	.byte	0x04, 0x17
        /*006a*/ 	.short	(.L_25 - .L_24)
.L_24:
        /*006c*/ 	.word	0x00000000
        /*0070*/ 	.short	0x0000
        /*0072*/ 	.short	0x0000
        /*0074*/ 	.byte	0x00, 0xf4, 0x21, 0x00


	//----- nvinfo : EIATTR_SPARSE_MMA_MASK
	.align		4
.L_25:
        /*0078*/ 	.byte	0x03, 0x50
        /*007a*/ 	.short	0x0000


	//----- nvinfo : EIATTR_MAXREG_COUNT
	.align		4
        /*007c*/ 	.byte	0x03, 0x1b
        /*007e*/ 	.short	0x00ff


	//----- nvinfo : EIATTR_EXIT_INSTR_OFFSETS
	.align		4
        /*0080*/ 	.byte	0x04, 0x1c
        /*0082*/ 	.short	(.L_27 - .L_26)


	//   ....[0]....
.L_26:
        /*0084*/ 	.word	0x000002d0


	//----- nvinfo : EIATTR_REQNTID
	.align		4
.L_27:
        /*0088*/ 	.byte	0x04, 0x10
        /*008a*/ 	.short	(.L_29 - .L_28)
.L_28:
        /*008c*/ 	.word	0x00000080
        /*0090*/ 	.word	0x00000001
        /*0094*/ 	.word	0x00000001


	//----- nvinfo : EIATTR_CBANK_PARAM_SIZE
	.align		4
.L_29:
        /*0098*/ 	.byte	0x03, 0x19
        /*009a*/ 	.short	0x0034


	//----- nvinfo : EIATTR_PARAM_CBANK
	.align		4
        /*009c*/ 	.byte	0x04, 0x0a
        /*009e*/ 	.short	(.L_31 - .L_30)
	.align		4
.L_30:
        /*00a0*/ 	.word	index@(.nv.constant0.triton_poi_fused__native_batch_norm_legit_no_training_5)
        /*00a4*/ 	.short	0x0210
        /*00a6*/ 	.short	0x0034


	//----- nvinfo : EIATTR_SW_WAR
	.align		4
.L_31:
        /*00a8*/ 	.byte	0x04, 0x36
        /*00aa*/ 	.short	(.L_33 - .L_32)
.L_32:
        /*00ac*/ 	.word	0x00000008
.L_33:


//--------------------- .nv.callgraph             --------------------------
	.section	.nv.callgraph,"",@"SHT_CUDA_CALLGRAPH"
	.align	4
	.sectionentsize	8
	.align		4
        /*0000*/ 	.word	0x00000000
	.align		4
        /*0004*/ 	.word	0xffffffff
	.align		4
        /*0008*/ 	.word	0x00000000
	.align		4
        /*000c*/ 	.word	0xfffffffe
	.align		4
        /*0010*/ 	.word	0x00000000
	.align		4
        /*0014*/ 	.word	0xfffffffd
	.align		4
        /*0018*/ 	.word	0x00000000
	.align		4
        /*001c*/ 	.word	0xfffffffc


//--------------------- .nv.constant4             --------------------------
	.section	.nv.constant4,"a",@progbits
	.align	8
	.align		8
.nv.constant4:
        /*0000*/ 	.dword	_$_str
	.align		8
        /*0008*/ 	.dword	_$_str_$_2


//--------------------- .text.triton_poi_fused__native_batch_norm_legit_no_training_5 --------------------------
	.section	.text.triton_poi_fused__native_batch_norm_legit_no_training_5,"ax",@progbits
	.align	128
        .global         triton_poi_fused__native_batch_norm_legit_no_training_5
        .type           triton_poi_fused__native_batch_norm_legit_no_training_5,@function
        .size           triton_poi_fused__native_batch_norm_legit_no_training_5,(.L_x_1 - triton_poi_fused__native_batch_norm_legit_no_training_5)
        .other          triton_poi_fused__native_batch_norm_legit_no_training_5,@"STO_CUDA_ENTRY STV_DEFAULT"
triton_poi_fused__native_batch_norm_legit_no_training_5:
.text.triton_poi_fused__native_batch_norm_legit_no_training_5:
[----:B------:R-:W-:Y:S01]  /*0000*/  LDC R1, c[0x0][0x28] ;  /* 0x00000a00ff017b82 */ /* 0x000fe20000000800 */
[----:B------:R-:W1:Y:S07]  /*0010*/  S2R R0, SR_TID.X ;  /* 0x0000000000007919 */ /* 0x000e6e0000002100 */
[----:B------:R-:W2:Y:S01]  /*0020*/  LDC.64 R6, c[0x0][0x220] ;  /* 0x00008800ff067b82 */ /* 0x000ea20000000a00 */
[----:B------:R-:W-:Y:S01]  /*0030*/  ULDC.64 UR4, c[0x0][0x208] ;  /* 0x0000820000047ab9 */ /* 0x000fe20000000a00 */
[----:B------:R-:W3:Y:S06]  /*0040*/  S2R R3, SR_CTAID.X ;  /* 0x0000000000037919 */ /* 0x000eec0000002500 */
[----:B------:R-:W4:Y:S08]  /*0050*/  LDC.64 R4, c[0x0][0x218] ;  /* 0x00008600ff047b82 */ /* 0x000f300000000a00 */
[----:B------:R-:W5:Y:S08]  /*0060*/  LDC.64 R8, c[0x0][0x228] ;  /* 0x00008a00ff087b82 */ /* 0x000f700000000a00 */
[----:B------:R-:W5:Y:S01]  /*0070*/  LDC.64 R10, c[0x0][0x230] ;  /* 0x00008c00ff0a7b82 */ /* 0x000f620000000a00 */
[----:B-1----:R-:W-:-:S02]  /*0080*/  LOP3.LUT R0, R0, 0x7f, RZ, 0xc0, !PT ;  /* 0x0000007f00007812 */ /* 0x002fc400078ec0ff */
[----:B---3--:R-:W-:Y:S02]  /*0090*/  SHF.R.S32.HI R2, RZ, 0x18, R3 ;  /* 0x00000018ff027819 */ /* 0x008fe40000011403 */
[----:B------:R-:W-:Y:S02]  /*00a0*/  LEA R0, R3, R0, 0x7 ;  /* 0x0000000003007211 */ /* 0x000fe400078e38ff */
[----:B------:R-:W-:-:S04]  /*00b0*/  SGXT R3, R2, 0x1 ;  /* 0x000000010203781a */ /* 0x000fc80000000200 */
[----:B------:R-:W-:-:S04]  /*00c0*/  LEA.HI R3, R3, R0, RZ, 0x6 ;  /* 0x0000000003037211 */ /* 0x000fc800078f30ff */
[----:B------:R-:W-:-:S04]  /*00d0*/  SHF.R.S32.HI R3, RZ, 0x6, R3 ;  /* 0x00000006ff037819 */ /* 0x000fc80000011403 */
[----:B------:R-:W-:-:S04]  /*00e0*/  LEA.HI R2, R3, R3, RZ, 0x4 ;  /* 0x0000000303027211 */ /* 0x000fc800078f20ff */
[----:B------:R-:W-:-:S04]  /*00f0*/  LOP3.LUT R2, R2, 0xfffffff0, RZ, 0xc0, !PT ;  /* 0xfffffff002027812 */ /* 0x000fc800078ec0ff */
[----:B------:R-:W-:Y:S02]  /*0100*/  IADD3 R13, R3, -R2, RZ ;  /* 0x80000002030d7210 */ /* 0x000fe40007ffe0ff */
[----:B------:R-:W1:Y:S03]  /*0110*/  LDC.64 R2, c[0x0][0x210] ;  /* 0x00008400ff027b82 */ /* 0x000e660000000a00 */
[----:B--2---:R-:W-:-:S06]  /*0120*/  IMAD.WIDE R6, R13, 0x4, R6 ;  /* 0x000000040d067825 */ /* 0x004fcc00078e0206 */
[----:B------:R-:W2:Y:S01]  /*0130*/  LDG.E.EL R6, desc[UR4][R6.64] ;  /* 0x0000000406067981 */ /* 0x000ea2000c2e1900 */
[----:B----4-:R-:W-:-:S04]  /*0140*/  IMAD.WIDE R4, R13, 0x4, R4 ;  /* 0x000000040d047825 */ /* 0x010fc800078e0204 */
[C---:B-----5:R-:W-:Y:S02]  /*0150*/  IMAD.WIDE R8, R13.reuse, 0x4, R8 ;  /* 0x000000040d087825 */ /* 0x060fe400078e0208 */
[----:B------:R3:W4:Y:S02]  /*0160*/  LDG.E.EL R5, desc[UR4][R4.64] ;  /* 0x0000000404057981 */ /* 0x000724000c2e1900 */
[----:B0-----:R-:W-:Y:S02]  /*0170*/  IMAD.WIDE R10, R13, 0x4, R10 ;  /* 0x000000040d0a7825 */ /* 0x001fe400078e020a */
[----:B------:R-:W5:Y:S02]  /*0180*/  LDG.E.EL R8, desc[UR4][R8.64] ;  /* 0x0000000408087981 */ /* 0x000f64000c2e1900 */
[C---:B-1----:R-:W-:Y:S02]  /*0190*/  IMAD.WIDE R2, R0.reuse, 0x4, R2 ;  /* 0x0000000400027825 */ /* 0x042fe400078e0202 */
[----:B------:R-:W5:Y:S04]  /*01a0*/  LDG.E.EL R11, desc[UR4][R10.64] ;  /* 0x000000040a0b7981 */ /* 0x000f68000c2e1900 */
[----:B------:R0:W4:Y:S01]  /*01b0*/  LDG.E R12, desc[UR4][R2.64] ;  /* 0x00000004020c7981 */ /* 0x000122000c1e1900 */
[----:B---3--:R-:W-:Y:S01]  /*01c0*/  HFMA2.MMA R4, -RZ, RZ, 1.625, 0 ;  /* 0x3e800000ff047435 */ /* 0x008fe200000001ff */
[----:B0-----:R-:W0:Y:S02]  /*01d0*/  LDC.64 R2, c[0x0][0x238] ;  /* 0x00008e00ff027b82 */ /* 0x001e240000000a00 */
[----:B0-----:R-:W-:-:S04]  /*01e0*/  IMAD.WIDE R2, R0, 0x4, R2 ;  /* 0x0000000400027825 */ /* 0x001fc800078e0202 */
[----:B--2---:R-:W-:-:S04]  /*01f0*/  FADD R6, R6, 9.9999997473787516356e-06 ;  /* 0x3727c5ac06067421 */ /* 0x004fc80000000000 */
[----:B------:R-:W0:Y:S02]  /*0200*/  MUFU.SQRT R7, R6 ;  /* 0x0000000600077308 */ /* 0x000e240000002000 */
[C---:B0-----:R-:W-:Y:S02]  /*0210*/  FSETP.GT.AND P0, PT, R7.reuse, 8.50705917302346158658e+37, PT ;  /* 0x7e8000000700780b */ /* 0x041fe40003f04000 */
[----:B------:R-:W-:-:S11]  /*0220*/  FSETP.GEU.AND P1, PT, R7, 1.175494350822287508e-38, PT ;  /* 0x008000000700780b */ /* 0x000fd60003f2e000 */
[----:B------:R-:W-:-:S04]  /*0230*/  @P0 FMUL R7, R7, 0.25 ;  /* 0x3e80000007070820 */ /* 0x000fc80000400000 */
[----:B------:R-:W-:-:S06]  /*0240*/  @!P1 FMUL R7, R7, 16777216 ;  /* 0x4b80000007079820 */ /* 0x000fcc0000400000 */
[----:B------:R-:W0:Y:S01]  /*0250*/  MUFU.RCP R7, R7 ;  /* 0x0000000700077308 */ /* 0x000e220000001000 */
[----:B------:R-:W-:Y:S01]  /*0260*/  FSEL R4, R4, 1, P0 ;  /* 0x3f80000004047808 */ /* 0x000fe20000000000 */
[----:B----4-:R-:W-:-:S04]  /*0270*/  FADD R5, R12, -R5 ;  /* 0x800000050c057221 */ /* 0x010fc80000000000 */
[----:B------:R-:W-:-:S04]  /*0280*/  @!P1 FMUL R4, R4, 16777216 ;  /* 0x4b80000004049820 */ /* 0x000fc80000400000 */
[----:B0-----:R-:W-:-:S04]  /*0290*/  FMUL R4, R7, R4 ;  /* 0x0000000407047220 */ /* 0x001fc80000400000 */
[----:B------:R-:W-:-:S04]  /*02a0*/  FMUL R4, R5, R4 ;  /* 0x0000000405047220 */ /* 0x000fc80000400000 */
[----:B-----5:R-:W-:-:S05]  /*02b0*/  FFMA R11, R8, R4, R11 ;  /* 0x00000004080b7223 */ /* 0x020fca000000000b */
[----:B------:R-:W-:Y:S01]  /*02c0*/  STG.E desc[UR4][R2.64], R11 ;  /* 0x0000000b02007986 */ /* 0x000fe2000c101904 */
[----:B------:R-:W-:Y:S05]  /*02d0*/  EXIT ;  /* 0x000000000000794d */ /* 0x000fea0003800000 */
.L_x_0:
[----:B------:R-:W-:-:S00]  /*02e0*/  BRA `(.L_x_0) ;  /* 0xfffffffc00fc7947 */ /* 0x000fc0000383ffff */
[----:B------:R-:W-:-:S00]  /*02f0*/  NOP ;  /* 0x0000000000007918 */ /* 0x000fc00000000000 */
        /* <DEDUP_REMOVED lines=8> */
.L_x_1:


//--------------------- .nv.global.init           --------------------------
	.section	.nv.global.init,"aw",@progbits
.nv.global.init:
	.type		_$_str,@object
	.size		_$_str,(_$_str_$_2 - _$_str)
_$_str:
        /*0000*/ 	.byte	0x5f, 0x5f, 0x43, 0x55, 0x44, 0x41, 0x5f, 0x46, 0x54, 0x5a, 0x00
	.type		_$_str_$_2,@object
	.size		_$_str_$_2,(.L_1 - _$_str_$_2)
_$_str_$_2:
        /*000b*/ 	.byte	0x5f, 0x5f, 0x43, 0x55, 0x44, 0x41, 0x5f, 0x50, 0x52, 0x45, 0x43, 0x5f, 0x53, 0x51, 0x52, 0x54
        /*001b*/ 	.byte	0x00
.L_1:


//--------------------- .nv.constant0.triton_poi_fused__native_batch_norm_legit_no_training_5 --------------------------
	.section	.nv.constant0.triton_poi_fused__native_batch_norm_legit_no_training_5,"a",@progbits
	.sectionflags	@""
	.align	4
.nv.constant0.triton_poi_fused__native_batch_norm_legit_no_training_5:
	.zero		580
